	.headerflags	@"EF_CUDA_TEXMODE_UNIFIED EF_CUDA_64BIT_ADDRESS EF_CUDA_ACCELERATORS EF_CUDA_SM90 EF_CUDA_VIRTUAL_SM(EF_CUDA_SM90)"
	.elftype	@"ET_EXEC"


//--------------------- .nv.info                  --------------------------
	.section	.nv.info,"",@"SHT_CUDA_INFO"
	.align	4


	//----- nvinfo : EIATTR_REGCOUNT
	.align		4
        /*0000*/ 	.byte	0x04, 0x2f
        /*0002*/ 	.short	(.L_1 - .L_0)
	.align		4
.L_0:
        /*0004*/ 	.word	index@(triton_poi_fused_convolution_2)
        /*0008*/ 	.word	0x00000013


	//----- nvinfo : EIATTR_MIN_STACK_SIZE
	.align		4
.L_1:
        /*000c*/ 	.byte	0x04, 0x12
        /*000e*/ 	.short	(.L_3 - .L_2)
	.align		4
.L_2:
        /*0010*/ 	.word	index@(triton_poi_fused_convolution_2)
        /*0014*/ 	.word	0x00000000


	//----- nvinfo : EIATTR_FRAME_SIZE
	.align		4
.L_3:
        /*0018*/ 	.byte	0x04, 0x11
        /*001a*/ 	.short	(.L_5 - .L_4)
	.align		4
.L_4:
        /*001c*/ 	.word	index@(triton_poi_fused_convolution_2)
        /*0020*/ 	.word	0x00000000


	//----- nvinfo : EIATTR_MIN_STACK_SIZE
	.align		4
.L_5:
        /*0024*/ 	.byte	0x04, 0x12
        /*0026*/ 	.short	(.L_7 - .L_6)
	.align		4
.L_6:
        /*0028*/ 	.word	index@(triton_poi_fused_convolution_2)
        /*002c*/ 	.word	0x00000000
.L_7:


//--------------------- .nv.info.triton_poi_fused_convolution_2 --------------------------
	.section	.nv.info.triton_poi_fused_convolution_2,"",@"SHT_CUDA_INFO"
	.sectionflags	@""
	.align	4


	//----- nvinfo : EIATTR_CUDA_API_VERSION
	.align		4
        /*0000*/ 	.byte	0x04, 0x37
        /*0002*/ 	.short	(.L_9 - .L_8)
.L_8:
        /*0004*/ 	.word	0x0000007c


	//----- nvinfo : EIATTR_KPARAM_INFO
	.align		4
.L_9:
        /*0008*/ 	.byte	0x04, 0x17
        /*000a*/ 	.short	(.L_11 - .L_10)
.L_10:
        /*000c*/ 	.word	0x00000000
        /*0010*/ 	.short	0x0004
        /*0012*/ 	.short	0x001c
        /*0014*/ 	.byte	0x00, 0xf0, 0x11, 0x00


	//----- nvinfo : EIATTR_KPARAM_INFO
	.align		4
.L_11:
        /*0018*/ 	.byte	0x04, 0x17
        /*001a*/ 	.short	(.L_13 - .L_12)
.L_12:
        /*001c*/ 	.word	0x00000000
        /*0020*/ 	.short	0x0003
        /*0022*/ 	.short	0x0018
        /*0024*/ 	.byte	0x00, 0xf0, 0x11, 0x00


	//----- nvinfo : EIATTR_KPARAM_INFO
	.align		4
.L_13:
        /*0028*/ 	.byte	0x04, 0x17
        /*002a*/ 	.short	(.L_15 - .L_14)
.L_14:
        /*002c*/ 	.word	0x00000000
        /*0030*/ 	.short	0x0002
        /*0032*/ 	.short	0x0010
        /*0034*/ 	.byte	0x00, 0xf4, 0x21, 0x00


	//----- nvinfo : EIATTR_KPARAM_INFO
	.align		4
.L_15:
        /*0038*/ 	.byte	0x04, 0x17
        /*003a*/ 	.short	(.L_17 - .L_16)
.L_16:
        /*003c*/ 	.word	0x00000000
        /*0040*/ 	.short	0x0001
        /*0042*/ 	.short	0x0008
        /*0044*/ 	.byte	0x00, 0xf4, 0x21, 0x00


	//----- nvinfo : EIATTR_KPARAM_INFO
	.align		4
.L_17:
        /*0048*/ 	.byte	0x04, 0x17
        /*004a*/ 	.short	(.L_19 - .L_18)
.L_18:
        /*004c*/ 	.word	0x00000000
        /*0050*/ 	.short	0x0000
        /*0052*/ 	.short	0x0000
        /*0054*/ 	.byte	0x00, 0xf4, 0x21, 0x00


	//----- nvinfo : EIATTR_SPARSE_MMA_MASK
	.align		4
.L_19:
        /*0058*/ 	.byte	0x03, 0x50
        /*005a*/ 	.short	0x0000


	//----- nvinfo : EIATTR_MAXREG_COUNT
	.align		4
        /*005c*/ 	.byte	0x03, 0x1b
        /*005e*/ 	.short	0x00ff


	//----- nvinfo : EIATTR_EXIT_INSTR_OFFSETS
	.align		4
        /*0060*/ 	.byte	0x04, 0x1c
        /*0062*/ 	.short	(.L_21 - .L_20)


	//   ....[0]....
.L_20:
        /*0064*/ 	.word	0x00000270


	//   ....[1]....
        /*0068*/ 	.word	0x00000290


	//----- nvinfo : EIATTR_REQNTID
	.align		4
.L_21:
        /*006c*/ 	.byte	0x04, 0x10
        /*006e*/ 	.short	(.L_23 - .L_22)
.L_22:
        /*0070*/ 	.word	0x00000080
        /*0074*/ 	.word	0x00000001
        /*0078*/ 	.word	0x00000001


	//----- nvinfo : EIATTR_CBANK_PARAM_SIZE
	.align		4
.L_23:
        /*007c*/ 	.byte	0x03, 0x19
        /*007e*/ 	.short	0x0020


	//----- nvinfo : EIATTR_PARAM_CBANK
	.align		4
        /*0080*/ 	.byte	0x04, 0x0a
        /*0082*/ 	.short	(.L_25 - .L_24)
	.align		4
.L_24:
        /*0084*/ 	.word	index@(.nv.constant0.triton_poi_fused_convolution_2)
        /*0088*/ 	.short	0x0210
        /*008a*/ 	.short	0x0020


	//----- nvinfo : EIATTR_SW_WAR
	.align		4
.L_25:
        /*008c*/ 	.byte	0x04, 0x36
        /*008e*/ 	.short	(.L_27 - .L_26)
.L_26:
        /*0090*/ 	.word	0x00000008
.L_27:


//--------------------- .nv.callgraph             --------------------------
	.section	.nv.callgraph,"",@"SHT_CUDA_CALLGRAPH"
	.align	4
	.sectionentsize	8
	.align		4
        /*0000*/ 	.word	0x00000000
	.align		4
        /*0004*/ 	.word	0xffffffff
	.align		4
        /*0008*/ 	.word	0x00000000
	.align		4
        /*000c*/ 	.word	0xfffffffe
	.align		4
        /*0010*/ 	.word	0x00000000
	.align		4
        /*0014*/ 	.word	0xfffffffd
	.align		4
        /*0018*/ 	.word	0x00000000
	.align		4
        /*001c*/ 	.word	0xfffffffc


//--------------------- .text.triton_poi_fused_convolution_2 --------------------------
	.section	.text.triton_poi_fused_convolution_2,"ax",@progbits
	.align	128
        .global         triton_poi_fused_convolution_2
        .type           triton_poi_fused_convolution_2,@function
        .size           triton_poi_fused_convolution_2,(.L_x_1 - triton_poi_fused_convolution_2)
        .other          triton_poi_fused_convolution_2,@"STO_CUDA_ENTRY STV_DEFAULT"
triton_poi_fused_convolution_2:
.text.triton_poi_fused_convolution_2:
[----:B------:R-:W0:Y:S02]  /*0000*/  LDC R1, c[0x0][0x28] ;  /* 0x00000a00ff017b82 */ /* 0x000e240000000800 */
[----:B------:R-:W1:Y:S01]  /*0010*/  S2R R0, SR_TID.X ;  /* 0x0000000000007919 */ /* 0x000e620000002100 */
[----:B------:R-:W2:Y:S01]  /*0020*/  LDC.64 R10, c[0x0][0x210] ;  /* 0x00008400ff0a7b82 */ /* 0x000ea20000000a00 */
[----:B------:R-:W-:Y:S01]  /*0030*/  MOV R6, RZ ;  /* 0x000000ff00067202 */ /* 0x000fe20000000f00 */
[----:B------:R-:W-:Y:S01]  /*0040*/  ULDC.64 UR4, c[0x0][0x208] ;  /* 0x0000820000047ab9 */ /* 0x000fe20000000a00 */
[----:B------:R-:W3:Y:S01]  /*0050*/  S2R R7, SR_CTAID.Y ;  /* 0x0000000000077919 */ /* 0x000ee20000002600 */
[----:B------:R-:W4:Y:S04]  /*0060*/  S2R R16, SR_CTAID.X ;  /* 0x0000000000107919 */ /* 0x000f280000002500 */
[----:B------:R-:W5:Y:S01]  /*0070*/  LDC.64 R4, c[0x0][0x218] ;  /* 0x00008600ff047b82 */ /* 0x000f620000000a00 */
[----:B-1----:R-:W-:-:S04]  /*0080*/  LOP3.LUT R0, R0, 0x7f, RZ, 0xc0, !PT ;  /* 0x0000007f00007812 */ /* 0x002fc800078ec0ff */
[----:B---3--:R-:W-:Y:S01]  /*0090*/  LEA R7, R7, R0, 0x8 ;  /* 0x0000000007077211 */ /* 0x008fe200078e40ff */
[----:B------:R-:W-:Y:S01]  /*00a0*/  HFMA2.MMA R0, -RZ, RZ, 0, 0 ;  /* 0x00000000ff007435 */ /* 0x000fe200000001ff */
[----:B----4-:R-:W-:-:S03]  /*00b0*/  ISETP.GE.AND P0, PT, R16, 0x9, PT ;  /* 0x000000091000780c */ /* 0x010fc60003f06270 */
[C---:B------:R-:W-:Y:S01]  /*00c0*/  IMAD R9, R7.reuse, 0x9, R16 ;  /* 0x0000000907097824 */ /* 0x040fe200078e0210 */
[----:B------:R-:W-:Y:S02]  /*00d0*/  IADD3 R12, R7, 0x80, RZ ;  /* 0x00000080070c7810 */ /* 0x000fe40007ffe0ff */
[----:B------:R-:W-:Y:S02]  /*00e0*/  ISETP.LT.AND P1, PT, R7, 0xc0, !P0 ;  /* 0x000000c00700780c */ /* 0x000fe40004721270 */
[----:B------:R-:W-:Y:S02]  /*00f0*/  ISETP.LT.AND P0, PT, R12, 0xc0, !P0 ;  /* 0x000000c00c00780c */ /* 0x000fe40004701270 */
[----:B------:R-:W-:Y:S01]  /*0100*/  IADD3 R3, R9, 0x480, RZ ;  /* 0x0000048009037810 */ /* 0x000fe20007ffe0ff */
[----:B--2---:R-:W-:-:S04]  /*0110*/  IMAD.WIDE R8, R9, 0x4, R10 ;  /* 0x0000000409087825 */ /* 0x004fc800078e020a */
[----:B------:R-:W-:Y:S02]  /*0120*/  IMAD.WIDE R10, R3, 0x4, R10 ;  /* 0x00000004030a7825 */ /* 0x000fe400078e020a */
[----:B------:R-:W1:Y:S02]  /*0130*/  LDC.64 R2, c[0x0][0x220] ;  /* 0x00008800ff027b82 */ /* 0x000e640000000a00 */
[----:B------:R5:W2:Y:S04]  /*0140*/  @P1 LDG.E.EL R0, desc[UR4][R8.64] ;  /* 0x0000000408001981 */ /* 0x000aa8000c2e1900 */
[----:B------:R1:W3:Y:S01]  /*0150*/  @P0 LDG.E.EL R6, desc[UR4][R10.64] ;  /* 0x000000040a060981 */ /* 0x0002e2000c2e1900 */
[----:B------:R-:W-:-:S04]  /*0160*/  IMAD.HI R13, R7, 0x55555556, RZ ;  /* 0x55555556070d7827 */ /* 0x000fc800078e02ff */
[----:B------:R-:W-:Y:S01]  /*0170*/  IMAD.HI R15, R12, 0x55555556, RZ ;  /* 0x555555560c0f7827 */ /* 0x000fe200078e02ff */
[----:B------:R-:W-:-:S04]  /*0180*/  LEA.HI R14, R13, R13, RZ, 0x1 ;  /* 0x0000000d0d0e7211 */ /* 0x000fc800078f08ff */
[----:B------:R-:W-:Y:S01]  /*0190*/  LEA.HI R15, R15, R15, RZ, 0x1 ;  /* 0x0000000f0f0f7211 */ /* 0x000fe200078f08ff */
[----:B------:R-:W-:-:S04]  /*01a0*/  IMAD R7, R14, -0x3, R7 ;  /* 0xfffffffd0e077824 */ /* 0x000fc800078e0207 */
[C---:B------:R-:W-:Y:S02]  /*01b0*/  IMAD R12, R15.reuse, -0x3, R12 ;  /* 0xfffffffd0f0c7824 */ /* 0x040fe400078e020c */
[----:B------:R-:W-:Y:S02]  /*01c0*/  IMAD R7, R16, 0x3, R7 ;  /* 0x0000000310077824 */ /* 0x000fe400078e0207 */
[----:B------:R-:W-:Y:S02]  /*01d0*/  IMAD R12, R15, 0x1b, R12 ;  /* 0x0000001b0f0c7824 */ /* 0x000fe400078e020c */
[----:B------:R-:W-:Y:S02]  /*01e0*/  IMAD R7, R14, 0x1b, R7 ;  /* 0x0000001b0e077824 */ /* 0x000fe400078e0207 */
[----:B------:R-:W-:Y:S02]  /*01f0*/  IMAD R13, R16, 0x3, R12 ;  /* 0x00000003100d7824 */ /* 0x000fe400078e020c */
[----:B-----5:R-:W-:-:S04]  /*0200*/  IMAD.WIDE R8, R7, 0x4, R4 ;  /* 0x0000000407087825 */ /* 0x020fc800078e0204 */
[----:B------:R-:W-:-:S04]  /*0210*/  IMAD.WIDE R4, R13, 0x4, R4 ;  /* 0x000000040d047825 */ /* 0x000fc800078e0204 */
[----:B-1----:R-:W-:-:S04]  /*0220*/  IMAD.WIDE R10, R7, 0x4, R2 ;  /* 0x00000004070a7825 */ /* 0x002fc800078e0202 */
[----:B------:R-:W-:Y:S01]  /*0230*/  IMAD.WIDE R2, R13, 0x4, R2 ;  /* 0x000000040d027825 */ /* 0x000fe200078e0202 */
[----:B--2---:R1:W-:Y:S04]  /*0240*/  @P1 STG.E desc[UR4][R8.64], R0 ;  /* 0x0000000008001986 */ /* 0x0043e8000c101904 */
[----:B---3--:R1:W-:Y:S04]  /*0250*/  @P0 STG.E desc[UR4][R4.64], R6 ;  /* 0x0000000604000986 */ /* 0x0083e8000c101904 */
[----:B------:R1:W-:Y:S01]  /*0260*/  @P1 STG.E desc[UR4][R10.64], R0 ;  /* 0x000000000a001986 */ /* 0x0003e2000c101904 */
[----:B------:R-:W-:Y:S05]  /*0270*/  @!P0 EXIT ;  /* 0x000000000000894d */ /* 0x000fea0003800000 */
[----:B------:R-:W-:Y:S01]  /*0280*/  STG.E desc[UR4][R2.64], R6 ;  /* 0x0000000602007986 */ /* 0x000fe2000c101904 */
[----:B------:R-:W-:Y:S05]  /*0290*/  EXIT ;  /* 0x000000000000794d */ /* 0x000fea0003800000 */
.L_x_0:
[----:B------:R-:W-:-:S00]  /*02a0*/  BRA `(.L_x_0) ;  /* 0xfffffffc00fc7947 */ /* 0x000fc0000383ffff */
[----:B------:R-:W-:-:S00]  /*02b0*/  NOP ;  /* 0x0000000000007918 */ /* 0x000fc00000000000 */
        /* <DEDUP_REMOVED lines=12> */
.L_x_1:


//--------------------- .nv.constant0.triton_poi_fused_convolution_2 --------------------------
	.section	.nv.constant0.triton_poi_fused_convolution_2,"a",@progbits
	.sectionflags	@""
	.align	4
.nv.constant0.triton_poi_fused_convolution_2:
	.zero		560
